//
// Generated by NVIDIA NVVM Compiler
//
// Compiler Build ID: CL-36424714
// Cuda compilation tools, release 13.0, V13.0.88
// Based on NVVM 20.0.0
//

.version 9.0
.target sm_100
.address_size 64

	// .globl	_Z11dot_productPiS_S_
.global .align 4 .b8 blockSums[4];
.const .align 4 .u32 VECTOR_SIZE;
// _ZZ11dot_productPiS_S_E21multiplicationStorage has been demoted

.visible .entry _Z11dot_productPiS_S_(
	.param .u64 .ptr .align 1 _Z11dot_productPiS_S__param_0,
	.param .u64 .ptr .align 1 _Z11dot_productPiS_S__param_1,
	.param .u64 .ptr .align 1 _Z11dot_productPiS_S__param_2
)
{
	.reg .pred 	%p<13>;
	.reg .b32 	%r<132>;
	.reg .b64 	%rd<13>;
	// demoted variable
	.shared .align 4 .b8 _ZZ11dot_productPiS_S_E21multiplicationStorage[12];
	ld.param.u64 	%rd1, [_Z11dot_productPiS_S__param_0];
	ld.param.u64 	%rd2, [_Z11dot_productPiS_S__param_1];
	ld.param.u64 	%rd3, [_Z11dot_productPiS_S__param_2];
	mov.u32 	%r1, %tid.x;
	ld.const.u32 	%r2, [VECTOR_SIZE];
	setp.ge.u32 	%p1, %r1, %r2;
	@%p1 bra 	$L__BB0_2;
	cvta.to.global.u64 	%rd4, %rd1;
	cvta.to.global.u64 	%rd5, %rd2;
	mul.wide.u32 	%rd6, %r1, 4;
	add.s64 	%rd7, %rd4, %rd6;
	ld.global.u32 	%r36, [%rd7];
	add.s64 	%rd8, %rd5, %rd6;
	ld.global.u32 	%r37, [%rd8];
	mul.lo.s32 	%r38, %r37, %r36;
	shl.b32 	%r39, %r1, 2;
	mov.u32 	%r40, _ZZ11dot_productPiS_S_E21multiplicationStorage;
	add.s32 	%r41, %r40, %r39;
	st.shared.u32 	[%r41], %r38;
$L__BB0_2:
	bar.sync 	0;
	setp.ne.s32 	%p2, %r1, 0;
	@%p2 bra 	$L__BB0_18;
	setp.lt.s32 	%p3, %r2, 1;
	mov.b32 	%r131, 0;
	@%p3 bra 	$L__BB0_16;
	and.b32  	%r3, %r2, 15;
	setp.lt.u32 	%p4, %r2, 16;
	mov.b32 	%r123, 0;
	mov.u32 	%r131, %r123;
	@%p4 bra 	$L__BB0_7;
	and.b32  	%r123, %r2, 2147483632;
	mov.u32 	%r47, _ZZ11dot_productPiS_S_E21multiplicationStorage;
	add.s32 	%r116, %r47, 32;
	neg.s32 	%r117, %r123;
	mov.b32 	%r131, 0;
$L__BB0_6:
	.pragma "nounroll";
	ld.shared.u32 	%r48, [%r116+-32];
	add.s32 	%r49, %r48, %r131;
	ld.shared.u32 	%r50, [%r116+-28];
	add.s32 	%r51, %r50, %r49;
	ld.shared.u32 	%r52, [%r116+-24];
	add.s32 	%r53, %r52, %r51;
	ld.shared.u32 	%r54, [%r116+-20];
	add.s32 	%r55, %r54, %r53;
	ld.shared.u32 	%r56, [%r116+-16];
	add.s32 	%r57, %r56, %r55;
	ld.shared.u32 	%r58, [%r116+-12];
	add.s32 	%r59, %r58, %r57;
	ld.shared.u32 	%r60, [%r116+-8];
	add.s32 	%r61, %r60, %r59;
	ld.shared.u32 	%r62, [%r116+-4];
	add.s32 	%r63, %r62, %r61;
	ld.shared.u32 	%r64, [%r116];
	add.s32 	%r65, %r64, %r63;
	ld.shared.u32 	%r66, [%r116+4];
	add.s32 	%r67, %r66, %r65;
	ld.shared.u32 	%r68, [%r116+8];
	add.s32 	%r69, %r68, %r67;
	ld.shared.u32 	%r70, [%r116+12];
	add.s32 	%r71, %r70, %r69;
	ld.shared.u32 	%r72, [%r116+16];
	add.s32 	%r73, %r72, %r71;
	ld.shared.u32 	%r74, [%r116+20];
	add.s32 	%r75, %r74, %r73;
	ld.shared.u32 	%r76, [%r116+24];
	add.s32 	%r77, %r76, %r75;
	ld.shared.u32 	%r78, [%r116+28];
	add.s32 	%r131, %r78, %r77;
	add.s32 	%r117, %r117, 16;
	add.s32 	%r116, %r116, 64;
	setp.ne.s32 	%p5, %r117, 0;
	@%p5 bra 	$L__BB0_6;
$L__BB0_7:
	setp.eq.s32 	%p6, %r3, 0;
	@%p6 bra 	$L__BB0_16;
	and.b32  	%r15, %r2, 7;
	setp.lt.u32 	%p7, %r3, 8;
	@%p7 bra 	$L__BB0_10;
	shl.b32 	%r80, %r123, 2;
	mov.u32 	%r81, _ZZ11dot_productPiS_S_E21multiplicationStorage;
	add.s32 	%r82, %r81, %r80;
	ld.shared.u32 	%r83, [%r82];
	add.s32 	%r84, %r83, %r131;
	ld.shared.u32 	%r85, [%r82+4];
	add.s32 	%r86, %r85, %r84;
	ld.shared.u32 	%r87, [%r82+8];
	add.s32 	%r88, %r87, %r86;
	ld.shared.u32 	%r89, [%r82+12];
	add.s32 	%r90, %r89, %r88;
	ld.shared.u32 	%r91, [%r82+16];
	add.s32 	%r92, %r91, %r90;
	ld.shared.u32 	%r93, [%r82+20];
	add.s32 	%r94, %r93, %r92;
	ld.shared.u32 	%r95, [%r82+24];
	add.s32 	%r96, %r95, %r94;
	ld.shared.u32 	%r97, [%r82+28];
	add.s32 	%r131, %r97, %r96;
	add.s32 	%r123, %r123, 8;
$L__BB0_10:
	setp.eq.s32 	%p8, %r15, 0;
	@%p8 bra 	$L__BB0_16;
	and.b32  	%r21, %r2, 3;
	setp.lt.u32 	%p9, %r15, 4;
	@%p9 bra 	$L__BB0_13;
	shl.b32 	%r99, %r123, 2;
	mov.u32 	%r100, _ZZ11dot_productPiS_S_E21multiplicationStorage;
	add.s32 	%r101, %r100, %r99;
	ld.shared.u32 	%r102, [%r101];
	add.s32 	%r103, %r102, %r131;
	ld.shared.u32 	%r104, [%r101+4];
	add.s32 	%r105, %r104, %r103;
	ld.shared.u32 	%r106, [%r101+8];
	add.s32 	%r107, %r106, %r105;
	ld.shared.u32 	%r108, [%r101+12];
	add.s32 	%r131, %r108, %r107;
	add.s32 	%r123, %r123, 4;
$L__BB0_13:
	setp.eq.s32 	%p10, %r21, 0;
	@%p10 bra 	$L__BB0_16;
	shl.b32 	%r109, %r123, 2;
	mov.u32 	%r110, _ZZ11dot_productPiS_S_E21multiplicationStorage;
	add.s32 	%r129, %r110, %r109;
	neg.s32 	%r128, %r21;
$L__BB0_15:
	.pragma "nounroll";
	ld.shared.u32 	%r111, [%r129];
	add.s32 	%r131, %r111, %r131;
	add.s32 	%r129, %r129, 4;
	add.s32 	%r128, %r128, 1;
	setp.ne.s32 	%p11, %r128, 0;
	@%p11 bra 	$L__BB0_15;
$L__BB0_16:
	mov.u32 	%r112, %ctaid.x;
	mul.wide.u32 	%rd9, %r112, 4;
	mov.u64 	%rd10, blockSums;
	add.s64 	%rd11, %rd10, %rd9;
	st.global.u32 	[%rd11], %r131;
	bar.sync 	0;
	setp.ne.s32 	%p12, %r112, 0;
	@%p12 bra 	$L__BB0_18;
	cvta.to.global.u64 	%rd12, %rd3;
	ld.global.u32 	%r113, [blockSums];
	ld.global.u32 	%r114, [%rd12];
	add.s32 	%r115, %r114, %r113;
	st.global.u32 	[%rd12], %r115;
$L__BB0_18:
	ret;

}


// ===== COMPILED SASS (sm_100) =====

	.target	sm_100

	.elftype	@"ET_EXEC"


//--------------------- .note.nv.tkinfo           --------------------------
	.section	.note.nv.tkinfo,"",@"SHT_NOTE"
	.sectionflags	@"SHF_NOTE_NV_TKINFO"
	.tkinfo
        /*0018*/ 	.word	0x00000002
        /*0030*/ 	.string	""
        /*0030*/ 	.string	"ptxas"
        /*0030*/ 	.string	"Cuda compilation tools, release 13.0, V13.0.88"
        /*0030*/ 	.string	"Build cuda_13.0.r13.0/compiler.36424714_0"
        /*0030*/ 	.string	"-arch sm_100 -m 64 "



//--------------------- .note.nv.cuinfo           --------------------------
	.section	.note.nv.cuinfo,"",@"SHT_NOTE"
	.sectionflags	@"SHF_NOTE_NV_CUINFO"
        /*0018*/ 	.short	0x0002
        /*001a*/ 	.short	0x0064
        /*001c*/ 	.short	0x0082
	.zero		2


//--------------------- .nv.info                  --------------------------
	.section	.nv.info,"",@"SHT_CUDA_INFO"
	.align	4


	//----- nvinfo : EIATTR_REGCOUNT
	.align		4
        /*0000*/ 	.byte	0x04, 0x2f
        /*0002*/ 	.short	(.L_3 - .L_2)
	.align		4
.L_2:
        /*0004*/ 	.word	index@(_Z11dot_productPiS_S_)
        /*0008*/ 	.word	0x00000016


	//----- nvinfo : EIATTR_FRAME_SIZE
	.align		4
.L_3:
        /*000c*/ 	.byte	0x04, 0x11
        /*000e*/ 	.short	(.L_5 - .L_4)
	.align		4
.L_4:
        /*0010*/ 	.word	index@(_Z11dot_productPiS_S_)
        /*0014*/ 	.word	0x00000000


	//----- nvinfo : EIATTR_MIN_STACK_SIZE
	.align		4
.L_5:
        /*0018*/ 	.byte	0x04, 0x12
        /*001a*/ 	.short	(.L_7 - .L_6)
	.align		4
.L_6:
        /*001c*/ 	.word	index@(_Z11dot_productPiS_S_)
        /*0020*/ 	.word	0x00000000
.L_7:


//--------------------- .nv.compat                --------------------------
	.section	.nv.compat,"",@"SHT_CUDA_COMPAT_INFO"
	.align	4
        /*0000*/ 	.byte	0x02, 0x09, 0x00, 0x00, 0x02, 0x02, 0x01, 0x00, 0x02, 0x05, 0x05, 0x00, 0x03, 0x07, 0x01, 0x01
        /*0010*/ 	.byte	0x02, 0x03, 0x00, 0x00, 0x02, 0x06, 0x01, 0x00, 0x04, 0x0b, 0x08, 0x00, 0x09, 0x00, 0x00, 0x00
        /*0020*/ 	.byte	0x00, 0x00, 0x00, 0x00


//--------------------- .nv.info._Z11dot_productPiS_S_ --------------------------
	.section	.nv.info._Z11dot_productPiS_S_,"",@"SHT_CUDA_INFO"
	.sectionflags	@""
	.align	4


	//----- nvinfo : EIATTR_CUDA_API_VERSION
	.align		4
        /*0000*/ 	.byte	0x04, 0x37
        /*0002*/ 	.short	(.L_9 - .L_8)
.L_8:
        /*0004*/ 	.word	0x00000082


	//----- nvinfo : EIATTR_KPARAM_INFO
	.align		4
.L_9:
        /*0008*/ 	.byte	0x04, 0x17
        /*000a*/ 	.short	(.L_11 - .L_10)
.L_10:
        /*000c*/ 	.word	0x00000000
        /*0010*/ 	.short	0x0002
        /*0012*/ 	.short	0x0010
        /*0014*/ 	.byte	0x00, 0xf5, 0x21, 0x00


	//----- nvinfo : EIATTR_KPARAM_INFO
	.align		4
.L_11:
        /*0018*/ 	.byte	0x04, 0x17
        /*001a*/ 	.short	(.L_13 - .L_12)
.L_12:
        /*001c*/ 	.word	0x00000000
        /*0020*/ 	.short	0x0001
        /*0022*/ 	.short	0x0008
        /*0024*/ 	.byte	0x00, 0xf5, 0x21, 0x00


	//----- nvinfo : EIATTR_KPARAM_INFO
	.align		4
.L_13:
        /*0028*/ 	.byte	0x04, 0x17
        /*002a*/ 	.short	(.L_15 - .L_14)
.L_14:
        /*002c*/ 	.word	0x00000000
        /*0030*/ 	.short	0x0000
        /*0032*/ 	.short	0x0000
        /*0034*/ 	.byte	0x00, 0xf5, 0x21, 0x00


	//----- nvinfo : EIATTR_SPARSE_MMA_MASK
	.align		4
.L_15:
        /*0038*/ 	.byte	0x03, 0x50
        /*003a*/ 	.short	0x0000


	//----- nvinfo : EIATTR_MAXREG_COUNT
	.align		4
        /*003c*/ 	.byte	0x03, 0x1b
        /*003e*/ 	.short	0x00ff


	//----- nvinfo : EIATTR_NUM_BARRIERS
	.align		4
        /*0040*/ 	.byte	0x02, 0x4c
        /*0042*/ 	.byte	0x01
	.zero		1


	//----- nvinfo : EIATTR_MERCURY_ISA_VERSION
	.align		4
        /*0044*/ 	.byte	0x03, 0x5f
        /*0046*/ 	.short	0x0101


	//----- nvinfo : EIATTR_VRC_CTA_INIT_COUNT
	.align		4
        /*0048*/ 	.byte	0x02, 0x4a
	.zero		1
	.zero		1


	//----- nvinfo : EIATTR_EXIT_INSTR_OFFSETS
	.align		4
        /*004c*/ 	.byte	0x04, 0x1c
        /*004e*/ 	.short	(.L_17 - .L_16)


	//   ....[0]....
.L_16:
        /*0050*/ 	.word	0x00000160


	//   ....[1]....
        /*0054*/ 	.word	0x00000660


	//   ....[2]....
        /*0058*/ 	.word	0x000006d0


	//----- nvinfo : EIATTR_CRS_STACK_SIZE
	.align		4
.L_17:
        /*005c*/ 	.byte	0x04, 0x1e
        /*005e*/ 	.short	(.L_19 - .L_18)
.L_18:
        /*0060*/ 	.word	0x00000000


	//----- nvinfo : EIATTR_CBANK_PARAM_SIZE
	.align		4
.L_19:
        /*0064*/ 	.byte	0x03, 0x19
        /*0066*/ 	.short	0x0018


	//----- nvinfo : EIATTR_PARAM_CBANK
	.align		4
        /*0068*/ 	.byte	0x04, 0x0a
        /*006a*/ 	.short	(.L_21 - .L_20)
	.align		4
.L_20:
        /*006c*/ 	.word	index@(.nv.constant0._Z11dot_productPiS_S_)
        /*0070*/ 	.short	0x0380
        /*0072*/ 	.short	0x0018


	//----- nvinfo : EIATTR_SW_WAR
	.align		4
.L_21:
        /*0074*/ 	.byte	0x04, 0x36
        /*0076*/ 	.short	(.L_23 - .L_22)
.L_22:
        /*0078*/ 	.word	0x00000008
.L_23:


//--------------------- .nv.callgraph             --------------------------
	.section	.nv.callgraph,"",@"SHT_CUDA_CALLGRAPH"
	.align	4
	.sectionentsize	8
	.align		4
        /*0000*/ 	.word	0x00000000
	.align		4
        /*0004*/ 	.word	0xffffffff
	.align		4
        /*0008*/ 	.word	0x00000000
	.align		4
        /*000c*/ 	.word	0xfffffffe
	.align		4
        /*0010*/ 	.word	0x00000000
	.align		4
        /*0014*/ 	.word	0xfffffffd
	.align		4
        /*0018*/ 	.word	0x00000000
	.align		4
        /*001c*/ 	.word	0xfffffffc


//--------------------- .nv.constant4             --------------------------
	.section	.nv.constant4,"a",@progbits
	.align	8
	.align		8
.nv.constant4:
        /*0000*/ 	.dword	blockSums


//--------------------- .nv.constant3             --------------------------
	.section	.nv.constant3,"a",@progbits
	.align	4
.nv.constant3:
	.type		VECTOR_SIZE,@object
	.size		VECTOR_SIZE,(.L_1 - VECTOR_SIZE)
VECTOR_SIZE:
	.zero		4
.L_1:


//--------------------- .text._Z11dot_productPiS_S_ --------------------------
	.section	.text._Z11dot_productPiS_S_,"ax",@progbits
	.align	128
        .global         _Z11dot_productPiS_S_
        .type           _Z11dot_productPiS_S_,@function
        .size           _Z11dot_productPiS_S_,(.L_x_9 - _Z11dot_productPiS_S_)
        .other          _Z11dot_productPiS_S_,@"STO_CUDA_ENTRY STV_DEFAULT"
_Z11dot_productPiS_S_:
.text._Z11dot_productPiS_S_:
[----:B------:R-:W-:Y:S01]  /*0000*/  LDC R1, c[0x0][0x37c] ;  /* 0x0000df00ff017b82 */ /* 0x000fe20000000800 */
[----:B------:R-:W0:Y:S01]  /*0010*/  S2R R7, SR_TID.X ;  /* 0x0000000000077919 */ /* 0x000e220000002100 */
[----:B------:R-:W0:Y:S01]  /*0020*/  LDCU UR9, c[0x3][URZ] ;  /* 0x00c00000ff0977ac */ /* 0x000e220008000800 */
[----:B------:R-:W-:Y:S01]  /*0030*/  BSSY.RECONVERGENT B0, `(.L_x_0) ;  /* 0x0000011000007945 */ /* 0x000fe20003800200 */
[----:B------:R-:W1:Y:S01]  /*0040*/  LDCU.64 UR10, c[0x0][0x358] ;  /* 0x00006b00ff0a77ac */ /* 0x000e620008000a00 */
[C---:B0-----:R-:W-:Y:S02]  /*0050*/  ISETP.GE.U32.AND P0, PT, R7.reuse, UR9, PT ;  /* 0x0000000907007c0c */ /* 0x041fe4000bf06070 */
[----:B------:R-:W-:-:S11]  /*0060*/  ISETP.NE.AND P1, PT, R7, RZ, PT ;  /* 0x000000ff0700720c */ /* 0x000fd60003f25270 */
[----:B-1----:R-:W-:Y:S05]  /*0070*/  @P0 BRA `(.L_x_1) ;  /* 0x0000000000300947 */ /* 0x002fea0003800000 */
[----:B------:R-:W0:Y:S08]  /*0080*/  LDC.64 R2, c[0x0][0x380] ;  /* 0x0000e000ff027b82 */ /* 0x000e300000000a00 */
[----:B------:R-:W1:Y:S01]  /*0090*/  LDC.64 R4, c[0x0][0x388] ;  /* 0x0000e200ff047b82 */ /* 0x000e620000000a00 */
[----:B0-----:R-:W-:-:S06]  /*00a0*/  IMAD.WIDE.U32 R2, R7, 0x4, R2 ;  /* 0x0000000407027825 */ /* 0x001fcc00078e0002 */
[----:B------:R-:W2:Y:S01]  /*00b0*/  LDG.E R2, desc[UR10][R2.64] ;  /* 0x0000000a02027981 */ /* 0x000ea2000c1e1900 */
[----:B-1----:R-:W-:-:S06]  /*00c0*/  IMAD.WIDE.U32 R4, R7, 0x4, R4 ;  /* 0x0000000407047825 */ /* 0x002fcc00078e0004 */
[----:B------:R-:W2:Y:S01]  /*00d0*/  LDG.E R5, desc[UR10][R4.64] ;  /* 0x0000000a04057981 */ /* 0x000ea2000c1e1900 */
[----:B------:R-:W0:Y:S01]  /*00e0*/  S2UR UR5, SR_CgaCtaId ;  /* 0x00000000000579c3 */ /* 0x000e220000008800 */
[----:B------:R-:W-:Y:S02]  /*00f0*/  UMOV UR4, 0x400 ;  /* 0x0000040000047882 */ /* 0x000fe40000000000 */
[----:B0-----:R-:W-:-:S06]  /*0100*/  ULEA UR4, UR5, UR4, 0x18 ;  /* 0x0000000405047291 */ /* 0x001fcc000f8ec0ff */
[----:B------:R-:W-:Y:S01]  /*0110*/  LEA R7, R7, UR4, 0x2 ;  /* 0x0000000407077c11 */ /* 0x000fe2000f8e10ff */
[----:B--2---:R-:W-:-:S05]  /*0120*/  IMAD R0, R2, R5, RZ ;  /* 0x0000000502007224 */ /* 0x004fca00078e02ff */
[----:B------:R0:W-:Y:S02]  /*0130*/  STS [R7], R0 ;  /* 0x0000000007007388 */ /* 0x0001e40000000800 */
.L_x_1:
[----:B------:R-:W-:Y:S05]  /*0140*/  BSYNC.RECONVERGENT B0 ;  /* 0x0000000000007941 */ /* 0x000fea0003800200 */
.L_x_0:
[----:B------:R-:W-:Y:S06]  /*0150*/  BAR.SYNC.DEFER_BLOCKING 0x0 ;  /* 0x0000000000007b1d */ /* 0x000fec0000010000 */
[----:B------:R-:W-:Y:S05]  /*0160*/  @P1 EXIT ;  /* 0x000000000000194d */ /* 0x000fea0003800000 */
[----:B------:R-:W-:Y:S01]  /*0170*/  UISETP.GE.AND UP0, UPT, UR9, 0x1, UPT ;  /* 0x000000010900788c */ /* 0x000fe2000bf06270 */
[----:B0-----:R-:W-:-:S08]  /*0180*/  IMAD.MOV.U32 R0, RZ, RZ, RZ ;  /* 0x000000ffff007224 */ /* 0x001fd000078e00ff */
[----:B------:R-:W-:Y:S05]  /*0190*/  BRA.U !UP0, `(.L_x_2) ;  /* 0x0000000508187547 */ /* 0x000fea000b800000 */
[----:B------:R-:W-:Y:S01]  /*01a0*/  UISETP.GE.U32.AND UP1, UPT, UR9, 0x10, UPT ;  /* 0x000000100900788c */ /* 0x000fe2000bf26070 */
[----:B------:R-:W-:Y:S01]  /*01b0*/  IMAD.MOV.U32 R0, RZ, RZ, RZ ;  /* 0x000000ffff007224 */ /* 0x000fe200078e00ff */
[----:B------:R-:W-:Y:S01]  /*01c0*/  ULOP3.LUT UR7, UR9, 0xf, URZ, 0xc0, !UPT ;  /* 0x0000000f09077892 */ /* 0x000fe2000f8ec0ff */
[----:B------:R-:W-:-:S03]  /*01d0*/  UMOV UR4, URZ ;  /* 0x000000ff00047c82 */ /* 0x000fc60008000000 */
[----:B------:R-:W-:-:S03]  /*01e0*/  UISETP.NE.AND UP0, UPT, UR7, URZ, UPT ;  /* 0x000000ff0700728c */ /* 0x000fc6000bf05270 */
[----:B------:R-:W-:Y:S08]  /*01f0*/  BRA.U !UP1, `(.L_x_3) ;  /* 0x00000001095c7547 */ /* 0x000ff0000b800000 */
[----:B------:R-:W0:Y:S01]  /*0200*/  S2UR UR6, SR_CgaCtaId ;  /* 0x00000000000679c3 */ /* 0x000e220000008800 */
[----:B------:R-:W-:Y:S01]  /*0210*/  UMOV UR5, 0x400 ;  /* 0x0000040000057882 */ /* 0x000fe20000000000 */
[----:B------:R-:W-:Y:S01]  /*0220*/  ULOP3.LUT UR4, UR9, 0x7ffffff0, URZ, 0xc0, !UPT ;  /* 0x7ffffff009047892 */ /* 0x000fe2000f8ec0ff */
[----:B------:R-:W-:Y:S01]  /*0230*/  IMAD.MOV.U32 R0, RZ, RZ, RZ ;  /* 0x000000ffff007224 */ /* 0x000fe200078e00ff */
[----:B0-----:R-:W-:Y:S02]  /*0240*/  ULEA UR5, UR6, UR5, 0x18 ;  /* 0x0000000506057291 */ /* 0x001fe4000f8ec0ff */
[----:B------:R-:W-:Y:S02]  /*0250*/  UIADD3 UR6, UPT, UPT, -UR4, URZ, URZ ;  /* 0x000000ff04067290 */ /* 0x000fe4000fffe1ff */
[----:B------:R-:W-:-:S12]  /*0260*/  UIADD3 UR5, UPT, UPT, UR5, 0x20, URZ ;  /* 0x0000002005057890 */ /* 0x000fd8000fffe0ff */
.L_x_4:
[----:B------:R-:W0:Y:S01]  /*0270*/  LDS.128 R16, [UR5+-0x20] ;  /* 0xffffe005ff107984 */ /* 0x000e220008000c00 */
[----:B------:R-:W-:-:S03]  /*0280*/  UIADD3 UR6, UPT, UPT, UR6, 0x10, URZ ;  /* 0x0000001006067890 */ /* 0x000fc6000fffe0ff */
[----:B------:R-:W1:Y:S01]  /*0290*/  LDS.128 R12, [UR5+-0x10] ;  /* 0xfffff005ff0c7984 */ /* 0x000e620008000c00 */
[----:B------:R-:W-:-:S03]  /*02a0*/  UISETP.NE.AND UP1, UPT, UR6, URZ, UPT ;  /* 0x000000ff0600728c */ /* 0x000fc6000bf25270 */
[----:B------:R-:W2:Y:S04]  /*02b0*/  LDS.128 R8, [UR5] ;  /* 0x00000005ff087984 */ /* 0x000ea80008000c00 */
[----:B------:R-:W3:Y:S01]  /*02c0*/  LDS.128 R4, [UR5+0x10] ;  /* 0x00001005ff047984 */ /* 0x000ee20008000c00 */
[----:B------:R-:W-:Y:S01]  /*02d0*/  UIADD3 UR5, UPT, UPT, UR5, 0x40, URZ ;  /* 0x0000004005057890 */ /* 0x000fe2000fffe0ff */
[----:B0-----:R-:W-:-:S04]  /*02e0*/  IADD3 R16, PT, PT, R17, R16, R0 ;  /* 0x0000001011107210 */ /* 0x001fc80007ffe000 */
[----:B------:R-:W-:-:S04]  /*02f0*/  IADD3 R16, PT, PT, R19, R18, R16 ;  /* 0x0000001213107210 */ /* 0x000fc80007ffe010 */
[----:B-1----:R-:W-:-:S04]  /*0300*/  IADD3 R12, PT, PT, R13, R12, R16 ;  /* 0x0000000c0d0c7210 */ /* 0x002fc80007ffe010 */
[----:B------:R-:W-:-:S04]  /*0310*/  IADD3 R12, PT, PT, R15, R14, R12 ;  /* 0x0000000e0f0c7210 */ /* 0x000fc80007ffe00c */
[----:B--2---:R-:W-:-:S04]  /*0320*/  IADD3 R8, PT, PT, R9, R8, R12 ;  /* 0x0000000809087210 */ /* 0x004fc80007ffe00c */
[----:B------:R-:W-:-:S04]  /*0330*/  IADD3 R8, PT, PT, R11, R10, R8 ;  /* 0x0000000a0b087210 */ /* 0x000fc80007ffe008 */
[----:B---3--:R-:W-:-:S04]  /*0340*/  IADD3 R4, PT, PT, R5, R4, R8 ;  /* 0x0000000405047210 */ /* 0x008fc80007ffe008 */
[----:B------:R-:W-:Y:S01]  /*0350*/  IADD3 R0, PT, PT, R7, R6, R4 ;  /* 0x0000000607007210 */ /* 0x000fe20007ffe004 */
[----:B------:R-:W-:Y:S06]  /*0360*/  BRA.U UP1, `(.L_x_4) ;  /* 0xfffffffd01c07547 */ /* 0x000fec000b83ffff */
.L_x_3:
[----:B------:R-:W-:Y:S05]  /*0370*/  BRA.U !UP0, `(.L_x_2) ;  /* 0x0000000108a07547 */ /* 0x000fea000b800000 */
[----:B------:R-:W-:Y:S02]  /*0380*/  UISETP.GE.U32.AND UP0, UPT, UR7, 0x8, UPT ;  /* 0x000000080700788c */ /* 0x000fe4000bf06070 */
[----:B------:R-:W-:-:S04]  /*0390*/  ULOP3.LUT UR8, UR9, 0x7, URZ, 0xc0, !UPT ;  /* 0x0000000709087892 */ /* 0x000fc8000f8ec0ff */
[----:B------:R-:W-:-:S03]  /*03a0*/  UISETP.NE.AND UP1, UPT, UR8, URZ, UPT ;  /* 0x000000ff0800728c */ /* 0x000fc6000bf25270 */
[----:B------:R-:W-:Y:S08]  /*03b0*/  BRA.U !UP0, `(.L_x_5) ;  /* 0x00000001082c7547 */ /* 0x000ff0000b800000 */
[----:B------:R-:W0:Y:S01]  /*03c0*/  S2UR UR6, SR_CgaCtaId ;  /* 0x00000000000679c3 */ /* 0x000e220000008800 */
[----:B------:R-:W-:Y:S02]  /*03d0*/  UMOV UR5, 0x400 ;  /* 0x0000040000057882 */ /* 0x000fe40000000000 */
[----:B0-----:R-:W-:-:S04]  /*03e0*/  ULEA UR5, UR6, UR5, 0x18 ;  /* 0x0000000506057291 */ /* 0x001fc8000f8ec0ff */
[----:B------:R-:W-:Y:S02]  /*03f0*/  ULEA UR5, UR4, UR5, 0x2 ;  /* 0x0000000504057291 */ /* 0x000fe4000f8e10ff */
[----:B------:R-:W-:-:S07]  /*0400*/  UIADD3 UR4, UPT, UPT, UR4, 0x8, URZ ;  /* 0x0000000804047890 */ /* 0x000fce000fffe0ff */
[----:B------:R-:W0:Y:S04]  /*0410*/  LDS.128 R4, [UR5] ;  /* 0x00000005ff047984 */ /* 0x000e280008000c00 */
[----:B------:R-:W1:Y:S01]  /*0420*/  LDS.128 R8, [UR5+0x10] ;  /* 0x00001005ff087984 */ /* 0x000e620008000c00 */
[----:B0-----:R-:W-:-:S04]  /*0430*/  IADD3 R4, PT, PT, R5, R4, R0 ;  /* 0x0000000405047210 */ /* 0x001fc80007ffe000 */
[----:B------:R-:W-:-:S04]  /*0440*/  IADD3 R4, PT, PT, R7, R6, R4 ;  /* 0x0000000607047210 */ /* 0x000fc80007ffe004 */
[----:B-1----:R-:W-:-:S04]  /*0450*/  IADD3 R4, PT, PT, R9, R8, R4 ;  /* 0x0000000809047210 */ /* 0x002fc80007ffe004 */
[----:B------:R-:W-:-:S07]  /*0460*/  IADD3 R0, PT, PT, R11, R10, R4 ;  /* 0x0000000a0b007210 */ /* 0x000fce0007ffe004 */
.L_x_5:
        /* <DEDUP_REMOVED lines=10> */
[----:B------:R-:W0:Y:S02]  /*0510*/  LDS.128 R4, [UR6] ;  /* 0x00000006ff047984 */ /* 0x000e240008000c00 */
[----:B0-----:R-:W-:-:S04]  /*0520*/  IADD3 R0, PT, PT, R5, R4, R0 ;  /* 0x0000000405007210 */ /* 0x001fc80007ffe000 */
[----:B------:R-:W-:-:S07]  /*0530*/  IADD3 R0, PT, PT, R7, R6, R0 ;  /* 0x0000000607007210 */ /* 0x000fce0007ffe000 */
.L_x_6:
[----:B------:R-:W-:Y:S05]  /*0540*/  BRA.U !UP1, `(.L_x_2) ;  /* 0x00000001092c7547 */ /* 0x000fea000b800000 */
[----:B------:R-:W0:Y:S01]  /*0550*/  S2UR UR7, SR_CgaCtaId ;  /* 0x00000000000779c3 */ /* 0x000e220000008800 */
[----:B------:R-:W-:Y:S01]  /*0560*/  UMOV UR6, 0x400 ;  /* 0x0000040000067882 */ /* 0x000fe20000000000 */
[----:B------:R-:W-:Y:S02]  /*0570*/  UIADD3 UR5, UPT, UPT, -UR5, URZ, URZ ;  /* 0x000000ff05057290 */ /* 0x000fe4000fffe1ff */
[----:B0-----:R-:W-:-:S04]  /*0580*/  ULEA UR6, UR7, UR6, 0x18 ;  /* 0x0000000607067291 */ /* 0x001fc8000f8ec0ff */
[----:B------:R-:W-:-:S12]  /*0590*/  ULEA UR4, UR4, UR6, 0x2 ;  /* 0x0000000604047291 */ /* 0x000fd8000f8e10ff */
.L_x_7:
[----:B------:R-:W0:Y:S01]  /*05a0*/  LDS R3, [UR4] ;  /* 0x00000004ff037984 */ /* 0x000e220008000800 */
[----:B------:R-:W-:Y:S02]  /*05b0*/  UIADD3 UR5, UPT, UPT, UR5, 0x1, URZ ;  /* 0x0000000105057890 */ /* 0x000fe4000fffe0ff */
[----:B------:R-:W-:Y:S02]  /*05c0*/  UIADD3 UR4, UPT, UPT, UR4, 0x4, URZ ;  /* 0x0000000404047890 */ /* 0x000fe4000fffe0ff */
[----:B------:R-:W-:Y:S01]  /*05d0*/  UISETP.NE.AND UP0, UPT, UR5, URZ, UPT ;  /* 0x000000ff0500728c */ /* 0x000fe2000bf05270 */
[----:B0-----:R-:W-:-:S08]  /*05e0*/  IMAD.IADD R0, R3, 0x1, R0 ;  /* 0x0000000103007824 */ /* 0x001fd000078e0200 */
[----:B------:R-:W-:Y:S05]  /*05f0*/  BRA.U UP0, `(.L_x_7) ;  /* 0xfffffffd00e87547 */ /* 0x000fea000b83ffff */
.L_x_2:
[----:B------:R-:W0:Y:S01]  /*0600*/  S2R R5, SR_CTAID.X ;  /* 0x0000000000057919 */ /* 0x000e220000002500 */
[----:B------:R-:W0:Y:S02]  /*0610*/  LDC.64 R2, c[0x4][RZ] ;  /* 0x01000000ff027b82 */ /* 0x000e240000000a00 */
[C---:B0-----:R-:W-:Y:S01]  /*0620*/  IMAD.WIDE.U32 R2, R5.reuse, 0x4, R2 ;  /* 0x0000000405027825 */ /* 0x041fe200078e0002 */
[----:B------:R-:W-:-:S04]  /*0630*/  ISETP.NE.AND P0, PT, R5, RZ, PT ;  /* 0x000000ff0500720c */ /* 0x000fc80003f05270 */
[----:B------:R0:W-:Y:S01]  /*0640*/  STG.E desc[UR10][R2.64], R0 ;  /* 0x0000000002007986 */ /* 0x0001e2000c10190a */
[----:B------:R-:W-:Y:S08]  /*0650*/  BAR.SYNC.DEFER_BLOCKING 0x0 ;  /* 0x0000000000007b1d */ /* 0x000ff00000010000 */
[----:B------:R-:W-:Y:S05]  /*0660*/  @P0 EXIT ;  /* 0x000000000000094d */ /* 0x000fea0003800000 */
[----:B0-----:R-:W0:Y:S08]  /*0670*/  LDC.64 R2, c[0x4][RZ] ;  /* 0x01000000ff027b82 */ /* 0x001e300000000a00 */
[----:B------:R-:W1:Y:S01]  /*0680*/  LDC.64 R4, c[0x0][0x390] ;  /* 0x0000e400ff047b82 */ /* 0x000e620000000a00 */
[----:B0-----:R-:W2:Y:S04]  /*0690*/  LDG.E R2, desc[UR10][R2.64] ;  /* 0x0000000a02027981 */ /* 0x001ea8000c1e1900 */
[----:B-1----:R-:W2:Y:S02]  /*06a0*/  LDG.E R7, desc[UR10][R4.64] ;  /* 0x0000000a04077981 */ /* 0x002ea4000c1e1900 */
[----:B--2---:R-:W-:-:S05]  /*06b0*/  IMAD.IADD R7, R2, 0x1, R7 ;  /* 0x0000000102077824 */ /* 0x004fca00078e0207 */
[----:B------:R-:W-:Y:S01]  /*06c0*/  STG.E desc[UR10][R4.64], R7 ;  /* 0x0000000704007986 */ /* 0x000fe2000c10190a */
[----:B------:R-:W-:Y:S05]  /*06d0*/  EXIT ;  /* 0x000000000000794d */ /* 0x000fea0003800000 */
.L_x_8:
[----:B------:R-:W-:-:S00]  /*06e0*/  BRA `(.L_x_8) ;  /* 0xfffffffc00fc7947 */ /* 0x000fc0000383ffff */
[----:B------:R-:W-:-:S00]  /*06f0*/  NOP ;  /* 0x0000000000007918 */ /* 0x000fc00000000000 */
        /* <DEDUP_REMOVED lines=8> */
.L_x_9:


//--------------------- .nv.shared._Z11dot_productPiS_S_ --------------------------
	.section	.nv.shared._Z11dot_productPiS_S_,"aw",@nobits
	.sectionflags	@""
	.align	4
.nv.shared._Z11dot_productPiS_S_:
	.zero		1036


//--------------------- .nv.shared.reserved.0     --------------------------
	.section	.nv.shared.reserved.0,"aw",@nobits
	.weak		__nv_reservedSMEM_offset_0_alias
	.size		__nv_reservedSMEM_offset_0_alias, 0, 64
	.other		__nv_reservedSMEM_offset_0_alias,@"STO_CUDA_RESERVED_SHARED STV_DEFAULT"
__nv_reservedSMEM_offset_0_alias:
	.zero		0
	.zero		64


//--------------------- .nv.global                --------------------------
	.section	.nv.global,"aw",@nobits
	.align	4
.nv.global:
	.type		blockSums,@object
	.size		blockSums,(.L_0 - blockSums)
blockSums:
	.zero		4
.L_0:


//--------------------- .nv.constant0._Z11dot_productPiS_S_ --------------------------
	.section	.nv.constant0._Z11dot_productPiS_S_,"a",@progbits
	.sectionflags	@""
	.align	4
.nv.constant0._Z11dot_productPiS_S_:
	.zero		920


//--------------------- SYMBOLS --------------------------

	.type		.nv.reservedSmem.offset0,@object
	.size		.nv.reservedSmem.offset0,0x4
	.type		.nv.reservedSmem.cap,@object
	.size		.nv.reservedSmem.cap,0x4
